//
// Generated by NVIDIA NVVM Compiler
//
// Compiler Build ID: CL-36424714
// Cuda compilation tools, release 13.0, V13.0.88
// Based on NVVM 20.0.0
//

.version 9.0
.target sm_100
.address_size 64

	// .globl	_Z14convolution_1dPfS_ii
.const .align 4 .b8 d_M_constant[20];
// _ZZ14convolution_1dPfS_iiE3s_N has been demoted

.visible .entry _Z14convolution_1dPfS_ii(
	.param .u64 .ptr .align 1 _Z14convolution_1dPfS_ii_param_0,
	.param .u64 .ptr .align 1 _Z14convolution_1dPfS_ii_param_1,
	.param .u32 _Z14convolution_1dPfS_ii_param_2,
	.param .u32 _Z14convolution_1dPfS_ii_param_3
)
{
	.reg .pred 	%p<36>;
	.reg .b32 	%r<135>;
	.reg .b32 	%f<88>;
	.reg .b64 	%rd<31>;
	// demoted variable
	.shared .align 4 .b8 _ZZ14convolution_1dPfS_iiE3s_N[28];
	ld.param.u64 	%rd5, [_Z14convolution_1dPfS_ii_param_0];
	ld.param.u64 	%rd4, [_Z14convolution_1dPfS_ii_param_1];
	ld.param.u32 	%r71, [_Z14convolution_1dPfS_ii_param_2];
	ld.param.u32 	%r72, [_Z14convolution_1dPfS_ii_param_3];
	cvta.to.global.u64 	%rd1, %rd5;
	mov.u32 	%r1, %ctaid.x;
	mov.u32 	%r2, %ntid.x;
	mov.u32 	%r3, %tid.x;
	mad.lo.s32 	%r4, %r1, %r2, %r3;
	setp.ge.s32 	%p1, %r4, %r72;
	@%p1 bra 	$L__BB0_41;
	shr.u32 	%r73, %r71, 31;
	add.s32 	%r74, %r71, %r73;
	shr.s32 	%r5, %r74, 1;
	and.b32  	%r75, %r74, -2;
	add.s32 	%r6, %r75, %r2;
	add.s32 	%r76, %r2, %r6;
	add.s32 	%r7, %r76, -1;
	setp.gt.u32 	%p2, %r2, %r7;
	@%p2 bra 	$L__BB0_28;
	div.u32 	%r78, %r7, %r2;
	max.u32 	%r8, %r78, 1;
	and.b32  	%r9, %r8, 3;
	setp.lt.u32 	%p3, %r78, 4;
	mov.b32 	%r125, 0;
	@%p3 bra 	$L__BB0_21;
	and.b32  	%r125, %r8, -4;
	neg.s32 	%r124, %r125;
	add.s32 	%r123, %r3, %r2;
	shl.b32 	%r13, %r2, 2;
	mad.lo.s32 	%r80, %r2, %r1, %r2;
	add.s32 	%r81, %r3, %r80;
	sub.s32 	%r122, %r81, %r5;
	shl.b32 	%r15, %r3, 2;
	shl.b32 	%r82, %r2, 1;
	add.s32 	%r120, %r3, %r82;
	add.s32 	%r83, %r1, 2;
	mad.lo.s32 	%r84, %r2, %r83, %r3;
	sub.s32 	%r119, %r84, %r5;
	shl.b32 	%r85, %r2, 3;
	add.s32 	%r18, %r15, %r85;
	mad.lo.s32 	%r118, %r2, 3, %r3;
	add.s32 	%r86, %r1, 3;
	mad.lo.s32 	%r87, %r2, %r86, %r3;
	sub.s32 	%r117, %r87, %r5;
	mad.lo.s32 	%r21, %r2, 12, %r15;
	sub.s32 	%r116, %r4, %r5;
	mov.u32 	%r121, _ZZ14convolution_1dPfS_iiE3s_N;
	mov.u32 	%r115, %r3;
$L__BB0_4:
	setp.ge.s32 	%p4, %r115, %r6;
	@%p4 bra 	$L__BB0_8;
	setp.lt.s32 	%p5, %r116, 0;
	setp.ge.s32 	%p6, %r116, %r72;
	mov.f32 	%f75, 0f00000000;
	or.pred  	%p7, %p5, %p6;
	@%p7 bra 	$L__BB0_7;
	mul.wide.u32 	%rd6, %r116, 4;
	add.s64 	%rd7, %rd1, %rd6;
	ld.global.f32 	%f75, [%rd7];
$L__BB0_7:
	add.s32 	%r88, %r121, %r15;
	st.shared.f32 	[%r88], %f75;
$L__BB0_8:
	setp.ge.s32 	%p8, %r123, %r6;
	@%p8 bra 	$L__BB0_12;
	setp.lt.s32 	%p9, %r122, 0;
	setp.ge.s32 	%p10, %r122, %r72;
	mov.f32 	%f76, 0f00000000;
	or.pred  	%p11, %p9, %p10;
	@%p11 bra 	$L__BB0_11;
	mul.wide.u32 	%rd8, %r122, 4;
	add.s64 	%rd9, %rd1, %rd8;
	ld.global.f32 	%f76, [%rd9];
$L__BB0_11:
	add.s32 	%r89, %r15, %r13;
	add.s32 	%r90, %r121, %r89;
	st.shared.f32 	[%r90], %f76;
$L__BB0_12:
	setp.ge.s32 	%p12, %r120, %r6;
	@%p12 bra 	$L__BB0_16;
	setp.lt.s32 	%p13, %r119, 0;
	setp.ge.s32 	%p14, %r119, %r72;
	mov.f32 	%f77, 0f00000000;
	or.pred  	%p15, %p13, %p14;
	@%p15 bra 	$L__BB0_15;
	mul.wide.u32 	%rd10, %r119, 4;
	add.s64 	%rd11, %rd1, %rd10;
	ld.global.f32 	%f77, [%rd11];
$L__BB0_15:
	add.s32 	%r91, %r121, %r18;
	st.shared.f32 	[%r91], %f77;
$L__BB0_16:
	setp.ge.s32 	%p16, %r118, %r6;
	@%p16 bra 	$L__BB0_20;
	setp.lt.s32 	%p17, %r117, 0;
	setp.ge.s32 	%p18, %r117, %r72;
	mov.f32 	%f78, 0f00000000;
	or.pred  	%p19, %p17, %p18;
	@%p19 bra 	$L__BB0_19;
	mul.wide.u32 	%rd12, %r117, 4;
	add.s64 	%rd13, %rd1, %rd12;
	ld.global.f32 	%f78, [%rd13];
$L__BB0_19:
	add.s32 	%r92, %r121, %r21;
	st.shared.f32 	[%r92], %f78;
$L__BB0_20:
	add.s32 	%r124, %r124, 4;
	add.s32 	%r123, %r123, %r13;
	add.s32 	%r122, %r122, %r13;
	shl.b32 	%r93, %r2, 4;
	add.s32 	%r121, %r121, %r93;
	add.s32 	%r120, %r120, %r13;
	add.s32 	%r119, %r119, %r13;
	add.s32 	%r118, %r118, %r13;
	add.s32 	%r117, %r117, %r13;
	add.s32 	%r116, %r116, %r13;
	add.s32 	%r115, %r115, %r13;
	setp.ne.s32 	%p20, %r124, 0;
	@%p20 bra 	$L__BB0_4;
$L__BB0_21:
	setp.eq.s32 	%p21, %r9, 0;
	@%p21 bra 	$L__BB0_28;
	mad.lo.s32 	%r127, %r2, %r125, %r3;
	shl.b32 	%r94, %r127, 2;
	mov.u32 	%r95, _ZZ14convolution_1dPfS_iiE3s_N;
	add.s32 	%r129, %r95, %r94;
	shl.b32 	%r46, %r2, 2;
	add.s32 	%r96, %r1, %r125;
	mad.lo.s32 	%r97, %r2, %r96, %r3;
	sub.s32 	%r128, %r97, %r5;
	neg.s32 	%r126, %r9;
$L__BB0_23:
	.pragma "nounroll";
	setp.ge.s32 	%p22, %r127, %r6;
	@%p22 bra 	$L__BB0_27;
	setp.lt.s32 	%p23, %r128, 0;
	setp.ge.s32 	%p24, %r128, %r72;
	mov.f32 	%f79, 0f00000000;
	or.pred  	%p25, %p23, %p24;
	@%p25 bra 	$L__BB0_26;
	mul.wide.u32 	%rd14, %r128, 4;
	add.s64 	%rd15, %rd1, %rd14;
	ld.global.f32 	%f79, [%rd15];
$L__BB0_26:
	st.shared.f32 	[%r129], %f79;
$L__BB0_27:
	add.s32 	%r129, %r129, %r46;
	add.s32 	%r128, %r128, %r2;
	add.s32 	%r127, %r127, %r2;
	add.s32 	%r126, %r126, 1;
	setp.ne.s32 	%p26, %r126, 0;
	@%p26 bra 	$L__BB0_23;
$L__BB0_28:
	bar.sync 	0;
	setp.lt.s32 	%p27, %r71, 1;
	mov.f32 	%f87, 0f00000000;
	@%p27 bra 	$L__BB0_40;
	and.b32  	%r57, %r71, 7;
	setp.lt.u32 	%p28, %r71, 8;
	mov.f32 	%f87, 0f00000000;
	mov.b32 	%r133, 0;
	@%p28 bra 	$L__BB0_32;
	and.b32  	%r133, %r71, 2147483640;
	neg.s32 	%r131, %r133;
	shl.b32 	%r99, %r3, 2;
	mov.u32 	%r100, _ZZ14convolution_1dPfS_iiE3s_N;
	add.s32 	%r101, %r99, %r100;
	add.s32 	%r130, %r101, 16;
	mov.u64 	%rd17, d_M_constant;
	add.s64 	%rd30, %rd17, 16;
	mov.f32 	%f87, 0f00000000;
$L__BB0_31:
	.pragma "nounroll";
	ld.shared.f32 	%f32, [%r130+-16];
	ld.const.f32 	%f33, [%rd30+-16];
	fma.rn.f32 	%f34, %f32, %f33, %f87;
	ld.shared.f32 	%f35, [%r130+-12];
	ld.const.f32 	%f36, [%rd30+-12];
	fma.rn.f32 	%f37, %f35, %f36, %f34;
	ld.shared.f32 	%f38, [%r130+-8];
	ld.const.f32 	%f39, [%rd30+-8];
	fma.rn.f32 	%f40, %f38, %f39, %f37;
	ld.shared.f32 	%f41, [%r130+-4];
	ld.const.f32 	%f42, [%rd30+-4];
	fma.rn.f32 	%f43, %f41, %f42, %f40;
	ld.shared.f32 	%f44, [%r130];
	ld.const.f32 	%f45, [%rd30];
	fma.rn.f32 	%f46, %f44, %f45, %f43;
	ld.shared.f32 	%f47, [%r130+4];
	ld.const.f32 	%f48, [%rd30+4];
	fma.rn.f32 	%f49, %f47, %f48, %f46;
	ld.shared.f32 	%f50, [%r130+8];
	ld.const.f32 	%f51, [%rd30+8];
	fma.rn.f32 	%f52, %f50, %f51, %f49;
	ld.shared.f32 	%f53, [%r130+12];
	ld.const.f32 	%f54, [%rd30+12];
	fma.rn.f32 	%f87, %f53, %f54, %f52;
	add.s32 	%r131, %r131, 8;
	add.s32 	%r130, %r130, 32;
	add.s64 	%rd30, %rd30, 32;
	setp.ne.s32 	%p29, %r131, 0;
	@%p29 bra 	$L__BB0_31;
$L__BB0_32:
	setp.eq.s32 	%p30, %r57, 0;
	@%p30 bra 	$L__BB0_40;
	and.b32  	%r66, %r71, 3;
	setp.lt.u32 	%p31, %r57, 4;
	@%p31 bra 	$L__BB0_35;
	add.s32 	%r102, %r133, %r3;
	shl.b32 	%r103, %r102, 2;
	mov.u32 	%r104, _ZZ14convolution_1dPfS_iiE3s_N;
	add.s32 	%r105, %r104, %r103;
	ld.shared.f32 	%f56, [%r105];
	mul.wide.u32 	%rd18, %r133, 4;
	mov.u64 	%rd19, d_M_constant;
	add.s64 	%rd20, %rd19, %rd18;
	ld.const.f32 	%f57, [%rd20];
	fma.rn.f32 	%f58, %f56, %f57, %f87;
	ld.shared.f32 	%f59, [%r105+4];
	ld.const.f32 	%f60, [%rd20+4];
	fma.rn.f32 	%f61, %f59, %f60, %f58;
	ld.shared.f32 	%f62, [%r105+8];
	ld.const.f32 	%f63, [%rd20+8];
	fma.rn.f32 	%f64, %f62, %f63, %f61;
	ld.shared.f32 	%f65, [%r105+12];
	ld.const.f32 	%f66, [%rd20+12];
	fma.rn.f32 	%f87, %f65, %f66, %f64;
	add.s32 	%r133, %r133, 4;
$L__BB0_35:
	setp.eq.s32 	%p32, %r66, 0;
	@%p32 bra 	$L__BB0_40;
	setp.eq.s32 	%p33, %r66, 1;
	@%p33 bra 	$L__BB0_38;
	add.s32 	%r106, %r133, %r3;
	shl.b32 	%r107, %r106, 2;
	mov.u32 	%r108, _ZZ14convolution_1dPfS_iiE3s_N;
	add.s32 	%r109, %r108, %r107;
	ld.shared.f32 	%f68, [%r109];
	mul.wide.u32 	%rd21, %r133, 4;
	mov.u64 	%rd22, d_M_constant;
	add.s64 	%rd23, %rd22, %rd21;
	ld.const.f32 	%f69, [%rd23];
	fma.rn.f32 	%f70, %f68, %f69, %f87;
	ld.shared.f32 	%f71, [%r109+4];
	ld.const.f32 	%f72, [%rd23+4];
	fma.rn.f32 	%f87, %f71, %f72, %f70;
	add.s32 	%r133, %r133, 2;
$L__BB0_38:
	and.b32  	%r110, %r71, 1;
	setp.eq.b32 	%p34, %r110, 1;
	not.pred 	%p35, %p34;
	@%p35 bra 	$L__BB0_40;
	add.s32 	%r111, %r133, %r3;
	shl.b32 	%r112, %r111, 2;
	mov.u32 	%r113, _ZZ14convolution_1dPfS_iiE3s_N;
	add.s32 	%r114, %r113, %r112;
	ld.shared.f32 	%f73, [%r114];
	mul.wide.u32 	%rd24, %r133, 4;
	mov.u64 	%rd25, d_M_constant;
	add.s64 	%rd26, %rd25, %rd24;
	ld.const.f32 	%f74, [%rd26];
	fma.rn.f32 	%f87, %f73, %f74, %f87;
$L__BB0_40:
	cvta.to.global.u64 	%rd27, %rd4;
	mul.wide.s32 	%rd28, %r4, 4;
	add.s64 	%rd29, %rd27, %rd28;
	st.global.f32 	[%rd29], %f87;
$L__BB0_41:
	ret;

}


// ===== COMPILED SASS (sm_100) =====

	.target	sm_100

	.elftype	@"ET_EXEC"


//--------------------- .note.nv.tkinfo           --------------------------
	.section	.note.nv.tkinfo,"",@"SHT_NOTE"
	.sectionflags	@"SHF_NOTE_NV_TKINFO"
	.tkinfo
        /*0018*/ 	.word	0x00000002
        /*0030*/ 	.string	""
        /*0030*/ 	.string	"ptxas"
        /*0030*/ 	.string	"Cuda compilation tools, release 13.0, V13.0.88"
        /*0030*/ 	.string	"Build cuda_13.0.r13.0/compiler.36424714_0"
        /*0030*/ 	.string	"-arch sm_100 -m 64 "



//--------------------- .note.nv.cuinfo           --------------------------
	.section	.note.nv.cuinfo,"",@"SHT_NOTE"
	.sectionflags	@"SHF_NOTE_NV_CUINFO"
        /*0018*/ 	.short	0x0002
        /*001a*/ 	.short	0x0064
        /*001c*/ 	.short	0x0082
	.zero		2


//--------------------- .nv.info                  --------------------------
	.section	.nv.info,"",@"SHT_CUDA_INFO"
	.align	4


	//----- nvinfo : EIATTR_REGCOUNT
	.align		4
        /*0000*/ 	.byte	0x04, 0x2f
        /*0002*/ 	.short	(.L_2 - .L_1)
	.align		4
.L_1:
        /*0004*/ 	.word	index@(_Z14convolution_1dPfS_ii)
        /*0008*/ 	.word	0x00000017


	//----- nvinfo : EIATTR_FRAME_SIZE
	.align		4
.L_2:
        /*000c*/ 	.byte	0x04, 0x11
        /*000e*/ 	.short	(.L_4 - .L_3)
	.align		4
.L_3:
        /*0010*/ 	.word	index@(_Z14convolution_1dPfS_ii)
        /*0014*/ 	.word	0x00000000


	//----- nvinfo : EIATTR_MIN_STACK_SIZE
	.align		4
.L_4:
        /*0018*/ 	.byte	0x04, 0x12
        /*001a*/ 	.short	(.L_6 - .L_5)
	.align		4
.L_5:
        /*001c*/ 	.word	index@(_Z14convolution_1dPfS_ii)
        /*0020*/ 	.word	0x00000000
.L_6:


//--------------------- .nv.compat                --------------------------
	.section	.nv.compat,"",@"SHT_CUDA_COMPAT_INFO"
	.align	4
        /*0000*/ 	.byte	0x02, 0x09, 0x00, 0x00, 0x02, 0x02, 0x01, 0x00, 0x02, 0x05, 0x05, 0x00, 0x03, 0x07, 0x01, 0x01
        /*0010*/ 	.byte	0x02, 0x03, 0x00, 0x00, 0x02, 0x06, 0x01, 0x00, 0x04, 0x0b, 0x08, 0x00, 0x09, 0x00, 0x00, 0x00
        /*0020*/ 	.byte	0x00, 0x00, 0x00, 0x00


//--------------------- .nv.info._Z14convolution_1dPfS_ii --------------------------
	.section	.nv.info._Z14convolution_1dPfS_ii,"",@"SHT_CUDA_INFO"
	.sectionflags	@""
	.align	4


	//----- nvinfo : EIATTR_CUDA_API_VERSION
	.align		4
        /*0000*/ 	.byte	0x04, 0x37
        /*0002*/ 	.short	(.L_8 - .L_7)
.L_7:
        /*0004*/ 	.word	0x00000082


	//----- nvinfo : EIATTR_KPARAM_INFO
	.align		4
.L_8:
        /*0008*/ 	.byte	0x04, 0x17
        /*000a*/ 	.short	(.L_10 - .L_9)
.L_9:
        /*000c*/ 	.word	0x00000000
        /*0010*/ 	.short	0x0003
        /*0012*/ 	.short	0x0014
        /*0014*/ 	.byte	0x00, 0xf0, 0x11, 0x00


	//----- nvinfo : EIATTR_KPARAM_INFO
	.align		4
.L_10:
        /*0018*/ 	.byte	0x04, 0x17
        /*001a*/ 	.short	(.L_12 - .L_11)
.L_11:
        /*001c*/ 	.word	0x00000000
        /*0020*/ 	.short	0x0002
        /*0022*/ 	.short	0x0010
        /*0024*/ 	.byte	0x00, 0xf0, 0x11, 0x00


	//----- nvinfo : EIATTR_KPARAM_INFO
	.align		4
.L_12:
        /*0028*/ 	.byte	0x04, 0x17
        /*002a*/ 	.short	(.L_14 - .L_13)
.L_13:
        /*002c*/ 	.word	0x00000000
        /*0030*/ 	.short	0x0001
        /*0032*/ 	.short	0x0008
        /*0034*/ 	.byte	0x00, 0xf5, 0x21, 0x00


	//----- nvinfo : EIATTR_KPARAM_INFO
	.align		4
.L_14:
        /*0038*/ 	.byte	0x04, 0x17
        /*003a*/ 	.short	(.L_16 - .L_15)
.L_15:
        /*003c*/ 	.word	0x00000000
        /*0040*/ 	.short	0x0000
        /*0042*/ 	.short	0x0000
        /*0044*/ 	.byte	0x00, 0xf5, 0x21, 0x00


	//----- nvinfo : EIATTR_SPARSE_MMA_MASK
	.align		4
.L_16:
        /*0048*/ 	.byte	0x03, 0x50
        /*004a*/ 	.short	0x0000


	//----- nvinfo : EIATTR_MAXREG_COUNT
	.align		4
        /*004c*/ 	.byte	0x03, 0x1b
        /*004e*/ 	.short	0x00ff


	//----- nvinfo : EIATTR_NUM_BARRIERS
	.align		4
        /*0050*/ 	.byte	0x02, 0x4c
        /*0052*/ 	.byte	0x01
	.zero		1


	//----- nvinfo : EIATTR_MERCURY_ISA_VERSION
	.align		4
        /*0054*/ 	.byte	0x03, 0x5f
        /*0056*/ 	.short	0x0101


	//----- nvinfo : EIATTR_VRC_CTA_INIT_COUNT
	.align		4
        /*0058*/ 	.byte	0x02, 0x4a
	.zero		1
	.zero		1


	//----- nvinfo : EIATTR_EXIT_INSTR_OFFSETS
	.align		4
        /*005c*/ 	.byte	0x04, 0x1c
        /*005e*/ 	.short	(.L_18 - .L_17)


	//   ....[0]....
.L_17:
        /*0060*/ 	.word	0x00000080


	//   ....[1]....
        /*0064*/ 	.word	0x00001060


	//----- nvinfo : EIATTR_CRS_STACK_SIZE
	.align		4
.L_18:
        /*0068*/ 	.byte	0x04, 0x1e
        /*006a*/ 	.short	(.L_20 - .L_19)
.L_19:
        /*006c*/ 	.word	0x00000000


	//----- nvinfo : EIATTR_CBANK_PARAM_SIZE
	.align		4
.L_20:
        /*0070*/ 	.byte	0x03, 0x19
        /*0072*/ 	.short	0x0018


	//----- nvinfo : EIATTR_PARAM_CBANK
	.align		4
        /*0074*/ 	.byte	0x04, 0x0a
        /*0076*/ 	.short	(.L_22 - .L_21)
	.align		4
.L_21:
        /*0078*/ 	.word	index@(.nv.constant0._Z14convolution_1dPfS_ii)
        /*007c*/ 	.short	0x0380
        /*007e*/ 	.short	0x0018


	//----- nvinfo : EIATTR_SW_WAR
	.align		4
.L_22:
        /*0080*/ 	.byte	0x04, 0x36
        /*0082*/ 	.short	(.L_24 - .L_23)
.L_23:
        /*0084*/ 	.word	0x00000008
.L_24:


//--------------------- .nv.callgraph             --------------------------
	.section	.nv.callgraph,"",@"SHT_CUDA_CALLGRAPH"
	.align	4
	.sectionentsize	8
	.align		4
        /*0000*/ 	.word	0x00000000
	.align		4
        /*0004*/ 	.word	0xffffffff
	.align		4
        /*0008*/ 	.word	0x00000000
	.align		4
        /*000c*/ 	.word	0xfffffffe
	.align		4
        /*0010*/ 	.word	0x00000000
	.align		4
        /*0014*/ 	.word	0xfffffffd
	.align		4
        /*0018*/ 	.word	0x00000000
	.align		4
        /*001c*/ 	.word	0xfffffffc


//--------------------- .nv.constant3             --------------------------
	.section	.nv.constant3,"a",@progbits
	.align	4
.nv.constant3:
	.type		d_M_constant,@object
	.size		d_M_constant,(.L_0 - d_M_constant)
d_M_constant:
	.zero		20
.L_0:


//--------------------- .text._Z14convolution_1dPfS_ii --------------------------
	.section	.text._Z14convolution_1dPfS_ii,"ax",@progbits
	.align	128
        .global         _Z14convolution_1dPfS_ii
        .type           _Z14convolution_1dPfS_ii,@function
        .size           _Z14convolution_1dPfS_ii,(.L_x_30 - _Z14convolution_1dPfS_ii)
        .other          _Z14convolution_1dPfS_ii,@"STO_CUDA_ENTRY STV_DEFAULT"
_Z14convolution_1dPfS_ii:
.text._Z14convolution_1dPfS_ii:
[----:B------:R-:W-:Y:S01]  /*0000*/  LDC R1, c[0x0][0x37c] ;  /* 0x0000df00ff017b82 */ /* 0x000fe20000000800 */
[----:B------:R-:W0:Y:S01]  /*0010*/  S2R R6, SR_TID.X ;  /* 0x0000000000067919 */ /* 0x000e220000002100 */
[----:B------:R-:W1:Y:S06]  /*0020*/  LDCU UR16, c[0x0][0x360] ;  /* 0x00006c00ff1077ac */ /* 0x000e6c0008000800 */
[----:B------:R-:W0:Y:S01]  /*0030*/  S2UR UR15, SR_CTAID.X ;  /* 0x00000000000f79c3 */ /* 0x000e220000002500 */
[----:B------:R-:W2:Y:S07]  /*0040*/  LDCU UR4, c[0x0][0x394] ;  /* 0x00007280ff0477ac */ /* 0x000eae0008000800 */
[----:B------:R-:W0:Y:S02]  /*0050*/  LDC R7, c[0x0][0x360] ;  /* 0x0000d800ff077b82 */ /* 0x000e240000000800 */
[----:B0-----:R-:W-:-:S05]  /*0060*/  IMAD R0, R7, UR15, R6 ;  /* 0x0000000f07007c24 */ /* 0x001fca000f8e0206 */
[----:B--2---:R-:W-:-:S13]  /*0070*/  ISETP.GE.AND P0, PT, R0, UR4, PT ;  /* 0x0000000400007c0c */ /* 0x004fda000bf06270 */
[----:B-1----:R-:W-:Y:S05]  /*0080*/  @P0 EXIT ;  /* 0x000000000000094d */ /* 0x002fea0003800000 */
[----:B------:R-:W0:Y:S01]  /*0090*/  LDCU UR6, c[0x0][0x390] ;  /* 0x00007200ff0677ac */ /* 0x000e220008000800 */
[----:B------:R-:W1:Y:S01]  /*00a0*/  LDCU.64 UR10, c[0x0][0x358] ;  /* 0x00006b00ff0a77ac */ /* 0x000e620008000a00 */
[----:B0-----:R-:W-:-:S04]  /*00b0*/  ULEA.HI UR6, UR6, UR6, URZ, 0x1 ;  /* 0x0000000606067291 */ /* 0x001fc8000f8f08ff */
[----:B------:R-:W-:-:S04]  /*00c0*/  ULOP3.LUT UR4, UR6, 0xfffffffe, URZ, 0xc0, !UPT ;  /* 0xfffffffe06047892 */ /* 0x000fc8000f8ec0ff */
[----:B------:R-:W-:-:S04]  /*00d0*/  UIADD3 UR7, UPT, UPT, UR4, UR16, URZ ;  /* 0x0000001004077290 */ /* 0x000fc8000fffe0ff */
[----:B------:R-:W-:-:S04]  /*00e0*/  UIADD3 UR8, UPT, UPT, UR16, -0x1, UR7 ;  /* 0xffffffff10087890 */ /* 0x000fc8000fffe007 */
[----:B------:R-:W-:-:S09]  /*00f0*/  UISETP.GT.U32.AND UP0, UPT, UR16, UR8, UPT ;  /* 0x000000081000728c */ /* 0x000fd2000bf04070 */
[----:B-1----:R-:W-:Y:S05]  /*0100*/  BRA.U UP0, `(.L_x_0) ;  /* 0x0000000900507547 */ /* 0x002fea000b800000 */
[----:B------:R-:W0:Y:S01]  /*0110*/  I2F.U32.RP R2, UR16 ;  /* 0x0000001000027d06 */ /* 0x000e220008209000 */
[----:B------:R-:W-:Y:S01]  /*0120*/  UMOV UR4, URZ ;  /* 0x000000ff00047c82 */ /* 0x000fe20008000000 */
[----:B------:R-:W-:Y:S01]  /*0130*/  UISETP.NE.U32.AND UP2, UPT, UR16, URZ, UPT ;  /* 0x000000ff1000728c */ /* 0x000fe2000bf45070 */
[----:B------:R-:W-:-:S05]  /*0140*/  IMAD.MOV.U32 R9, RZ, RZ, RZ ;  /* 0x000000ffff097224 */ /* 0x000fca00078e00ff */
[----:B0-----:R-:W0:Y:S02]  /*0150*/  MUFU.RCP R2, R2 ;  /* 0x0000000200027308 */ /* 0x001e240000001000 */
[----:B0-----:R-:W-:-:S06]  /*0160*/  IADD3 R3, PT, PT, R2, 0xffffffe, RZ ;  /* 0x0ffffffe02037810 */ /* 0x001fcc0007ffe0ff */
[----:B------:R-:W0:Y:S02]  /*0170*/  F2I.FTZ.U32.TRUNC.NTZ R3, R3 ;  /* 0x0000000300037305 */ /* 0x000e24000021f000 */
[----:B0-----:R-:W-:-:S13]  /*0180*/  R2UR UR5, R3 ;  /* 0x00000000030572ca */ /* 0x001fda00000e0000 */
[----:B------:R-:W-:-:S04]  /*0190*/  UIADD3 UR9, UPT, UPT, URZ, -UR5, URZ ;  /* 0x80000005ff097290 */ /* 0x000fc8000fffe0ff */
[----:B------:R-:W-:-:S04]  /*01a0*/  UIMAD UR9, UR9, UR16, URZ ;  /* 0x00000010090972a4 */ /* 0x000fc8000f8e02ff */
[----:B------:R-:W-:Y:S02]  /*01b0*/  UIMAD.WIDE.U32 UR4, UR5, UR9, UR4 ;  /* 0x00000009050472a5 */ /* 0x000fe4000f8e0004 */
[----:B------:R-:W-:Y:S02]  /*01c0*/  USHF.R.S32.HI UR9, URZ, 0x1, UR6 ;  /* 0x00000001ff097899 */ /* 0x000fe40008011406 */
[----:B------:R-:W-:-:S04]  /*01d0*/  UIMAD.WIDE.U32 UR4, UR5, UR8, URZ ;  /* 0x00000008050472a5 */ /* 0x000fc8000f8e00ff */
[----:B------:R-:W-:-:S04]  /*01e0*/  UIADD3 UR4, UPT, UPT, -UR5, URZ, URZ ;  /* 0x000000ff05047290 */ /* 0x000fc8000fffe1ff */
[----:B------:R-:W-:-:S04]  /*01f0*/  UIMAD UR8, UR16, UR4, UR8 ;  /* 0x00000004100872a4 */ /* 0x000fc8000f8e0208 */
[----:B------:R-:W-:-:S11]  /*0200*/  UISETP.GE.U32.AND UP0, UPT, UR8, UR16, UPT ;  /* 0x000000100800728c */ /* 0x000fd6000bf06070 */
[----:B------:R-:W-:Y:S02]  /*0210*/  @UP0 UIADD3 UR8, UPT, UPT, UR8, -UR16, URZ ;  /* 0x8000001008080290 */ /* 0x000fe4000fffe0ff */
[----:B------:R-:W-:Y:S02]  /*0220*/  @UP0 UIADD3 UR5, UPT, UPT, UR5, 0x1, URZ ;  /* 0x0000000105050890 */ /* 0x000fe4000fffe0ff */
[----:B------:R-:W-:-:S11]  /*0230*/  UISETP.GE.U32.AND UP1, UPT, UR8, UR16, UPT ;  /* 0x000000100800728c */ /* 0x000fd6000bf26070 */
[----:B------:R-:W-:Y:S02]  /*0240*/  @UP1 UIADD3 UR5, UPT, UPT, UR5, 0x1, URZ ;  /* 0x0000000105051890 */ /* 0x000fe4000fffe0ff */
[----:B------:R-:W-:-:S04]  /*0250*/  @!UP2 ULOP3.LUT UR5, URZ, UR16, URZ, 0x33, !UPT ;  /* 0x00000010ff05a292 */ /* 0x000fc8000f8e33ff */
[----:B------:R-:W-:-:S04]  /*0260*/  UISETP.LT.U32.AND UP0, UPT, UR5, 0x1, UPT ;  /* 0x000000010500788c */ /* 0x000fc8000bf01070 */
[----:B------:R-:W-:Y:S02]  /*0270*/  USEL UR4, UR5, 0x1, !UP0 ;  /* 0x0000000105047887 */ /* 0x000fe4000c000000 */
[----:B------:R-:W-:Y:S02]  /*0280*/  UISETP.GE.U32.AND UP0, UPT, UR5, 0x4, UPT ;  /* 0x000000040500788c */ /* 0x000fe4000bf06070 */
[----:B------:R-:W-:-:S07]  /*0290*/  ULOP3.LUT UR6, UR4, 0x3, URZ, 0xc0, !UPT ;  /* 0x0000000304067892 */ /* 0x000fce000f8ec0ff */
[----:B------:R-:W-:Y:S05]  /*02a0*/  BRA.U !UP0, `(.L_x_1) ;  /* 0x0000000508687547 */ /* 0x000fea000b800000 */
[----:B------:R-:W0:Y:S01]  /*02b0*/  S2UR UR8, SR_CgaCtaId ;  /* 0x00000000000879c3 */ /* 0x000e220000008800 */
[----:B------:R-:W-:Y:S01]  /*02c0*/  UIMAD UR12, UR15, UR16, UR16 ;  /* 0x000000100f0c72a4 */ /* 0x000fe2000f8e0210 */
[C---:B------:R-:W-:Y:S01]  /*02d0*/  IMAD.SHL.U32 R18, R6.reuse, 0x4, RZ ;  /* 0x0000000406127824 */ /* 0x040fe200078e00ff */
[----:B------:R-:W-:Y:S01]  /*02e0*/  UIADD3 UR13, UPT, UPT, UR15, 0x2, URZ ;  /* 0x000000020f0d7890 */ /* 0x000fe2000fffe0ff */
[C---:B------:R-:W-:Y:S01]  /*02f0*/  IADD3 R20, PT, PT, R6.reuse, UR16, RZ ;  /* 0x0000001006147c10 */ /* 0x040fe2000fffe0ff */
[----:B------:R-:W-:Y:S01]  /*0300*/  UIADD3 UR14, UPT, UPT, UR15, 0x3, URZ ;  /* 0x000000030f0e7890 */ /* 0x000fe2000fffe0ff */
[CC--:B------:R-:W-:Y:S01]  /*0310*/  LEA R16, R7.reuse, R6.reuse, 0x1 ;  /* 0x0000000607107211 */ /* 0x0c0fe200078e08ff */
[----:B------:R-:W-:Y:S01]  /*0320*/  ULOP3.LUT UR4, UR4, 0xfffffffc, URZ, 0xc0, !UPT ;  /* 0xfffffffc04047892 */ /* 0x000fe2000f8ec0ff */
[----:B------:R-:W1:Y:S01]  /*0330*/  LDC.64 R2, c[0x0][0x380] ;  /* 0x0000e000ff027b82 */ /* 0x000e620000000a00 */
[----:B------:R-:W-:Y:S01]  /*0340*/  IMAD.U32 R5, RZ, RZ, UR12 ;  /* 0x0000000cff057e24 */ /* 0x000fe2000f8e00ff */
[----:B------:R-:W-:Y:S01]  /*0350*/  UMOV UR5, 0x400 ;  /* 0x0000040000057882 */ /* 0x000fe20000000000 */
[C-C-:B------:R-:W-:Y:S01]  /*0360*/  IMAD R15, R7.reuse, UR13, R6.reuse ;  /* 0x0000000d070f7c24 */ /* 0x140fe2000f8e0206 */
[----:B------:R-:W-:Y:S01]  /*0370*/  MOV R12, R6 ;  /* 0x00000006000c7202 */ /* 0x000fe20000000f00 */
[C-C-:B------:R-:W-:Y:S01]  /*0380*/  IMAD R17, R7.reuse, UR14, R6.reuse ;  /* 0x0000000e07117c24 */ /* 0x140fe2000f8e0206 */
[C---:B------:R-:W-:Y:S01]  /*0390*/  LEA R11, R7.reuse, R18, 0x3 ;  /* 0x00000012070b7211 */ /* 0x040fe200078e18ff */
[----:B------:R-:W-:Y:S01]  /*03a0*/  IMAD R14, R7, 0x3, R6 ;  /* 0x00000003070e7824 */ /* 0x000fe200078e0206 */
[----:B------:R-:W-:Y:S01]  /*03b0*/  IADD3 R8, PT, PT, R6, -UR9, R5 ;  /* 0x8000000906087c10 */ /* 0x000fe2000fffe005 */
[----:B------:R-:W-:Y:S01]  /*03c0*/  VIADD R13, R0, -UR9 ;  /* 0x80000009000d7c36 */ /* 0x000fe20008000000 */
[----:B------:R-:W-:Y:S01]  /*03d0*/  IADD3 R15, PT, PT, R15, -UR9, RZ ;  /* 0x800000090f0f7c10 */ /* 0x000fe2000fffe0ff */
[----:B------:R-:W-:Y:S01]  /*03e0*/  IMAD R10, R7, 0xc, R18 ;  /* 0x0000000c070a7824 */ /* 0x000fe200078e0212 */
[----:B------:R-:W2:Y:S01]  /*03f0*/  LDCU UR17, c[0x0][0x394] ;  /* 0x00007280ff1177ac */ /* 0x000ea20008000800 */
[----:B------:R-:W-:-:S02]  /*0400*/  IMAD.U32 R9, RZ, RZ, UR4 ;  /* 0x00000004ff097e24 */ /* 0x000fc4000f8e00ff */
[----:B------:R-:W-:Y:S01]  /*0410*/  VIADD R17, R17, -UR9 ;  /* 0x8000000911117c36 */ /* 0x000fe20008000000 */
[----:B0-----:R-:W-:Y:S02]  /*0420*/  ULEA UR5, UR8, UR5, 0x18 ;  /* 0x0000000508057291 */ /* 0x001fe4000f8ec0ff */
[----:B------:R-:W-:-:S12]  /*0430*/  UIADD3 UR8, UPT, UPT, -UR4, URZ, URZ ;  /* 0x000000ff04087290 */ /* 0x000fd8000fffe1ff */
.L_x_18:
[----:B------:R-:W-:Y:S01]  /*0440*/  ISETP.GE.AND P0, PT, R12, UR7, PT ;  /* 0x000000070c007c0c */ /* 0x000fe2000bf06270 */
[----:B------:R-:W-:-:S12]  /*0450*/  BSSY.RECONVERGENT B0, `(.L_x_2) ;  /* 0x000000b000007945 */ /* 0x000fd80003800200 */
[----:B0-234-:R-:W-:Y:S05]  /*0460*/  @P0 BRA `(.L_x_3) ;  /* 0x0000000000240947 */ /* 0x01dfea0003800000 */
[C---:B--2---:R-:W-:Y:S01]  /*0470*/  ISETP.GE.AND P0, PT, R13.reuse, UR17, PT ;  /* 0x000000110d007c0c */ /* 0x044fe2000bf06270 */
[----:B------:R-:W-:Y:S01]  /*0480*/  BSSY.RECONVERGENT B1, `(.L_x_4) ;  /* 0x0000006000017945 */ /* 0x000fe20003800200 */
[----:B------:R-:W-:Y:S02]  /*0490*/  HFMA2 R5, -RZ, RZ, 0, 0 ;  /* 0x00000000ff057431 */ /* 0x000fe400000001ff */
[----:B------:R-:W-:-:S13]  /*04a0*/  ISETP.LT.OR P0, PT, R13, RZ, P0 ;  /* 0x000000ff0d00720c */ /* 0x000fda0000701670 */
[----:B------:R-:W-:Y:S05]  /*04b0*/  @P0 BRA `(.L_x_5) ;  /* 0x0000000000080947 */ /* 0x000fea0003800000 */
[----:B-1----:R-:W-:-:S06]  /*04c0*/  IMAD.WIDE.U32 R4, R13, 0x4, R2 ;  /* 0x000000040d047825 */ /* 0x002fcc00078e0002 */
[----:B------:R0:W5:Y:S02]  /*04d0*/  LDG.E R5, desc[UR10][R4.64] ;  /* 0x0000000a04057981 */ /* 0x000164000c1e1900 */
.L_x_5:
[----:B------:R-:W-:Y:S05]  /*04e0*/  BSYNC.RECONVERGENT B1 ;  /* 0x0000000000017941 */ /* 0x000fea0003800200 */
.L_x_4:
[----:B-----5:R3:W-:Y:S02]  /*04f0*/  STS [R18+UR5], R5 ;  /* 0x0000000512007988 */ /* 0x0207e40008000805 */
.L_x_3:
[----:B--2---:R-:W-:Y:S05]  /*0500*/  BSYNC.RECONVERGENT B0 ;  /* 0x0000000000007941 */ /* 0x004fea0003800200 */
.L_x_2:
[----:B------:R-:W-:Y:S01]  /*0510*/  ISETP.GE.AND P0, PT, R20, UR7, PT ;  /* 0x0000000714007c0c */ /* 0x000fe2000bf06270 */
[----:B------:R-:W-:-:S12]  /*0520*/  BSSY.RECONVERGENT B0, `(.L_x_6) ;  /* 0x000000c000007945 */ /* 0x000fd80003800200 */
[----:B------:R-:W-:Y:S05]  /*0530*/  @P0 BRA `(.L_x_7) ;  /* 0x0000000000280947 */ /* 0x000fea0003800000 */
[C---:B------:R-:W-:Y:S01]  /*0540*/  ISETP.GE.AND P0, PT, R8.reuse, UR17, PT ;  /* 0x0000001108007c0c */ /* 0x040fe2000bf06270 */
[----:B------:R-:W-:Y:S01]  /*0550*/  BSSY.RECONVERGENT B1, `(.L_x_8) ;  /* 0x0000007000017945 */ /* 0x000fe20003800200 */
[----:B------:R-:W-:Y:S01]  /*0560*/  IMAD R19, R7, 0x4, R18 ;  /* 0x0000000407137824 */ /* 0x000fe200078e0212 */
[----:B0-----:R-:W-:Y:S02]  /*0570*/  MOV R4, RZ ;  /* 0x000000ff00047202 */ /* 0x001fe40000000f00 */
[----:B------:R-:W-:-:S13]  /*0580*/  ISETP.LT.OR P0, PT, R8, RZ, P0 ;  /* 0x000000ff0800720c */ /* 0x000fda0000701670 */
[----:B------:R-:W-:Y:S05]  /*0590*/  @P0 BRA `(.L_x_9) ;  /* 0x0000000000080947 */ /* 0x000fea0003800000 */
[----:B-1-3--:R-:W-:-:S06]  /*05a0*/  IMAD.WIDE.U32 R4, R8, 0x4, R2 ;  /* 0x0000000408047825 */ /* 0x00afcc00078e0002 */
[----:B------:R0:W5:Y:S02]  /*05b0*/  LDG.E R4, desc[UR10][R4.64] ;  /* 0x0000000a04047981 */ /* 0x000164000c1e1900 */
.L_x_9:
[----:B------:R-:W-:Y:S05]  /*05c0*/  BSYNC.RECONVERGENT B1 ;  /* 0x0000000000017941 */ /* 0x000fea0003800200 */
.L_x_8:
[----:B-----5:R2:W-:Y:S02]  /*05d0*/  STS [R19+UR5], R4 ;  /* 0x0000000413007988 */ /* 0x0205e40008000805 */
.L_x_7:
[----:B------:R-:W-:Y:S05]  /*05e0*/  BSYNC.RECONVERGENT B0 ;  /* 0x0000000000007941 */ /* 0x000fea0003800200 */
.L_x_6:
[----:B------:R-:W-:Y:S01]  /*05f0*/  ISETP.GE.AND P0, PT, R16, UR7, PT ;  /* 0x0000000710007c0c */ /* 0x000fe2000bf06270 */
[----:B------:R-:W-:-:S12]  /*0600*/  BSSY.RECONVERGENT B0, `(.L_x_10) ;  /* 0x000000b000007945 */ /* 0x000fd80003800200 */
[----:B------:R-:W-:Y:S05]  /*0610*/  @P0 BRA `(.L_x_11) ;  /* 0x0000000000240947 */ /* 0x000fea0003800000 */
[C---:B------:R-:W-:Y:S01]  /*0620*/  ISETP.GE.AND P0, PT, R15.reuse, UR17, PT ;  /* 0x000000110f007c0c */ /* 0x040fe2000bf06270 */
[----:B------:R-:W-:Y:S01]  /*0630*/  BSSY.RECONVERGENT B1, `(.L_x_12) ;  /* 0x0000006000017945 */ /* 0x000fe20003800200 */
[----:B0-2---:R-:W-:Y:S02]  /*0640*/  IMAD.MOV.U32 R4, RZ, RZ, RZ ;  /* 0x000000ffff047224 */ /* 0x005fe400078e00ff */
[----:B------:R-:W-:-:S13]  /*0650*/  ISETP.LT.OR P0, PT, R15, RZ, P0 ;  /* 0x000000ff0f00720c */ /* 0x000fda0000701670 */
[----:B------:R-:W-:Y:S05]  /*0660*/  @P0 BRA `(.L_x_13) ;  /* 0x0000000000080947 */ /* 0x000fea0003800000 */
[----:B-1-3--:R-:W-:-:S06]  /*0670*/  IMAD.WIDE.U32 R4, R15, 0x4, R2 ;  /* 0x000000040f047825 */ /* 0x00afcc00078e0002 */
[----:B------:R0:W5:Y:S02]  /*0680*/  LDG.E R4, desc[UR10][R4.64] ;  /* 0x0000000a04047981 */ /* 0x000164000c1e1900 */
.L_x_13:
[----:B------:R-:W-:Y:S05]  /*0690*/  BSYNC.RECONVERGENT B1 ;  /* 0x0000000000017941 */ /* 0x000fea0003800200 */
.L_x_12:
[----:B-----5:R4:W-:Y:S02]  /*06a0*/  STS [R11+UR5], R4 ;  /* 0x000000040b007988 */ /* 0x0209e40008000805 */
.L_x_11:
[----:B------:R-:W-:Y:S05]  /*06b0*/  BSYNC.RECONVERGENT B0 ;  /* 0x0000000000007941 */ /* 0x000fea0003800200 */
.L_x_10:
[----:B------:R-:W-:Y:S01]  /*06c0*/  ISETP.GE.AND P0, PT, R14, UR7, PT ;  /* 0x000000070e007c0c */ /* 0x000fe2000bf06270 */
[----:B------:R-:W-:-:S12]  /*06d0*/  BSSY.RECONVERGENT B0, `(.L_x_14) ;  /* 0x000000b000007945 */ /* 0x000fd80003800200 */
[----:B------:R-:W-:Y:S05]  /*06e0*/  @P0 BRA `(.L_x_15) ;  /* 0x0000000000240947 */ /* 0x000fea0003800000 */
[C---:B------:R-:W-:Y:S01]  /*06f0*/  ISETP.GE.AND P0, PT, R17.reuse, UR17, PT ;  /* 0x0000001111007c0c */ /* 0x040fe2000bf06270 */
[----:B------:R-:W-:Y:S01]  /*0700*/  BSSY.RECONVERGENT B1, `(.L_x_16) ;  /* 0x0000006000017945 */ /* 0x000fe20003800200 */
[----:B0--3--:R-:W-:Y:S02]  /*0710*/  HFMA2 R5, -RZ, RZ, 0, 0 ;  /* 0x00000000ff057431 */ /* 0x009fe400000001ff */
[----:B------:R-:W-:-:S13]  /*0720*/  ISETP.LT.OR P0, PT, R17, RZ, P0 ;  /* 0x000000ff1100720c */ /* 0x000fda0000701670 */
[----:B------:R-:W-:Y:S05]  /*0730*/  @P0 BRA `(.L_x_17) ;  /* 0x0000000000080947 */ /* 0x000fea0003800000 */
[----:B-12-4-:R-:W-:-:S06]  /*0740*/  IMAD.WIDE.U32 R4, R17, 0x4, R2 ;  /* 0x0000000411047825 */ /* 0x016fcc00078e0002 */
[----:B------:R0:W5:Y:S02]  /*0750*/  LDG.E R5, desc[UR10][R4.64] ;  /* 0x0000000a04057981 */ /* 0x000164000c1e1900 */
.L_x_17:
[----:B------:R-:W-:Y:S05]  /*0760*/  BSYNC.RECONVERGENT B1 ;  /* 0x0000000000017941 */ /* 0x000fea0003800200 */
.L_x_16:
[----:B-----5:R3:W-:Y:S02]  /*0770*/  STS [R10+UR5], R5 ;  /* 0x000000050a007988 */ /* 0x0207e40008000805 */
.L_x_15:
[----:B------:R-:W-:Y:S05]  /*0780*/  BSYNC.RECONVERGENT B0 ;  /* 0x0000000000007941 */ /* 0x000fea0003800200 */
.L_x_14:
[----:B------:R-:W-:Y:S01]  /*0790*/  UIADD3 UR8, UPT, UPT, UR8, 0x4, URZ ;  /* 0x0000000408087890 */ /* 0x000fe2000fffe0ff */
[C---:B------:R-:W-:Y:S01]  /*07a0*/  IMAD R20, R7.reuse, 0x4, R20 ;  /* 0x0000000407147824 */ /* 0x040fe200078e0214 */
[C---:B------:R-:W-:Y:S01]  /*07b0*/  LEA R8, R7.reuse, R8, 0x2 ;  /* 0x0000000807087211 */ /* 0x040fe200078e10ff */
[C---:B------:R-:W-:Y:S01]  /*07c0*/  IMAD R16, R7.reuse, 0x4, R16 ;  /* 0x0000000407107824 */ /* 0x040fe200078e0210 */
[----:B------:R-:W-:Y:S01]  /*07d0*/  UISETP.NE.AND UP0, UPT, UR8, URZ, UPT ;  /* 0x000000ff0800728c */ /* 0x000fe2000bf05270 */
[C---:B------:R-:W-:Y:S01]  /*07e0*/  LEA R15, R7.reuse, R15, 0x2 ;  /* 0x0000000f070f7211 */ /* 0x040fe200078e10ff */
[C---:B------:R-:W-:Y:S01]  /*07f0*/  IMAD R14, R7.reuse, 0x4, R14 ;  /* 0x00000004070e7824 */ /* 0x040fe200078e020e */
[C---:B------:R-:W-:Y:S01]  /*0800*/  LEA R17, R7.reuse, R17, 0x2 ;  /* 0x0000001107117211 */ /* 0x040fe200078e10ff */
[C---:B------:R-:W-:Y:S01]  /*0810*/  IMAD R13, R7.reuse, 0x4, R13 ;  /* 0x00000004070d7824 */ /* 0x040fe200078e020d */
[----:B------:R-:W-:Y:S01]  /*0820*/  LEA R12, R7, R12, 0x2 ;  /* 0x0000000c070c7211 */ /* 0x000fe200078e10ff */
[----:B------:R-:W-:-:S03]  /*0830*/  ULEA UR5, UR16, UR5, 0x4 ;  /* 0x0000000510057291 */ /* 0x000fc6000f8e20ff */
[----:B------:R-:W-:Y:S09]  /*0840*/  BRA.U UP0, `(.L_x_18) ;  /* 0xfffffff900fc7547 */ /* 0x000ff2000b83ffff */
.L_x_1:
[----:B------:R-:W-:-:S09]  /*0850*/  UISETP.NE.AND UP0, UPT, UR6, URZ, UPT ;  /* 0x000000ff0600728c */ /* 0x000fd2000bf05270 */
[----:B------:R-:W-:Y:S05]  /*0860*/  BRA.U !UP0, `(.L_x_0) ;  /* 0x0000000108787547 */ /* 0x000fea000b800000 */
[----:B------:R-:W5:Y:S01]  /*0870*/  S2UR UR5, SR_CgaCtaId ;  /* 0x00000000000579c3 */ /* 0x000f620000008800 */
[C---:B-1----:R-:W-:Y:S01]  /*0880*/  VIADD R3, R9.reuse, UR15 ;  /* 0x0000000f09037c36 */ /* 0x042fe20008000000 */
[----:B------:R-:W-:Y:S01]  /*0890*/  UMOV UR4, 0x400 ;  /* 0x0000040000047882 */ /* 0x000fe20000000000 */
[--C-:B------:R-:W-:Y:S01]  /*08a0*/  IMAD R9, R9, UR16, R6.reuse ;  /* 0x0000001009097c24 */ /* 0x100fe2000f8e0206 */
[----:B------:R-:W1:Y:S01]  /*08b0*/  LDCU UR8, c[0x0][0x394] ;  /* 0x00007280ff0877ac */ /* 0x000e620008000800 */
[----:B------:R-:W-:-:S03]  /*08c0*/  IMAD R3, R3, UR16, R6 ;  /* 0x0000001003037c24 */ /* 0x000fc6000f8e0206 */
[----:B0-234-:R-:W0:Y:S01]  /*08d0*/  LDC.64 R4, c[0x0][0x380] ;  /* 0x0000e000ff047b82 */ /* 0x01de220000000a00 */
[----:B------:R-:W-:Y:S01]  /*08e0*/  UIADD3 UR6, UPT, UPT, -UR6, URZ, URZ ;  /* 0x000000ff06067290 */ /* 0x000fe2000fffe1ff */
[----:B------:R-:W-:Y:S01]  /*08f0*/  IADD3 R11, PT, PT, R3, -UR9, RZ ;  /* 0x80000009030b7c10 */ /* 0x000fe2000fffe0ff */
[----:B-----5:R-:W-:-:S06]  /*0900*/  ULEA UR4, UR5, UR4, 0x18 ;  /* 0x0000000405047291 */ /* 0x020fcc000f8ec0ff */
[----:B-1----:R-:W-:-:S07]  /*0910*/  LEA R8, R9, UR4, 0x2 ;  /* 0x0000000409087c11 */ /* 0x002fce000f8e10ff */
.L_x_23:
[----:B------:R-:W-:Y:S01]  /*0920*/  ISETP.GE.AND P0, PT, R9, UR7, PT ;  /* 0x0000000709007c0c */ /* 0x000fe2000bf06270 */
[----:B------:R-:W-:Y:S01]  /*0930*/  UIADD3 UR6, UPT, UPT, UR6, 0x1, URZ ;  /* 0x0000000106067890 */ /* 0x000fe2000fffe0ff */
[----:B------:R-:W-:Y:S03]  /*0940*/  BSSY.RECONVERGENT B0, `(.L_x_19) ;  /* 0x000000c000007945 */ /* 0x000fe60003800200 */
[----:B------:R-:W-:-:S08]  /*0950*/  UISETP.NE.AND UP0, UPT, UR6, URZ, UPT ;  /* 0x000000ff0600728c */ /* 0x000fd0000bf05270 */
[----:B-1----:R-:W-:Y:S05]  /*0960*/  @P0 BRA `(.L_x_20) ;  /* 0x0000000000240947 */ /* 0x002fea0003800000 */
[C---:B------:R-:W-:Y:S01]  /*0970*/  ISETP.GE.AND P0, PT, R11.reuse, UR8, PT ;  /* 0x000000080b007c0c */ /* 0x040fe2000bf06270 */
[----:B------:R-:W-:Y:S01]  /*0980*/  BSSY.RECONVERGENT B1, `(.L_x_21) ;  /* 0x0000006000017945 */ /* 0x000fe20003800200 */
[----:B------:R-:W-:Y:S02]  /*0990*/  IMAD.MOV.U32 R3, RZ, RZ, RZ ;  /* 0x000000ffff037224 */ /* 0x000fe400078e00ff */
[----:B------:R-:W-:-:S13]  /*09a0*/  ISETP.LT.OR P0, PT, R11, RZ, P0 ;  /* 0x000000ff0b00720c */ /* 0x000fda0000701670 */
[----:B------:R-:W-:Y:S05]  /*09b0*/  @P0 BRA `(.L_x_22) ;  /* 0x0000000000080947 */ /* 0x000fea0003800000 */
[----:B0-----:R-:W-:-:S06]  /*09c0*/  IMAD.WIDE.U32 R2, R11, 0x4, R4 ;  /* 0x000000040b027825 */ /* 0x001fcc00078e0004 */
[----:B------:R1:W5:Y:S02]  /*09d0*/  LDG.E R3, desc[UR10][R2.64] ;  /* 0x0000000a02037981 */ /* 0x000364000c1e1900 */
.L_x_22:
[----:B------:R-:W-:Y:S05]  /*09e0*/  BSYNC.RECONVERGENT B1 ;  /* 0x0000000000017941 */ /* 0x000fea0003800200 */
.L_x_21:
[----:B-----5:R2:W-:Y:S02]  /*09f0*/  STS [R8], R3 ;  /* 0x0000000308007388 */ /* 0x0205e40000000800 */
.L_x_20:
[----:B------:R-:W-:Y:S05]  /*0a00*/  BSYNC.RECONVERGENT B0 ;  /* 0x0000000000007941 */ /* 0x000fea0003800200 */
.L_x_19:
[----:B--2---:R-:W-:Y:S01]  /*0a10*/  LEA R8, R7, R8, 0x2 ;  /* 0x0000000807087211 */ /* 0x004fe200078e10ff */
[----:B------:R-:W-:Y:S01]  /*0a20*/  VIADD R9, R9, UR16 ;  /* 0x0000001009097c36 */ /* 0x000fe20008000000 */
[----:B------:R-:W-:Y:S01]  /*0a30*/  IADD3 R11, PT, PT, R11, UR16, RZ ;  /* 0x000000100b0b7c10 */ /* 0x000fe2000fffe0ff */
[----:B------:R-:W-:Y:S06]  /*0a40*/  BRA.U UP0, `(.L_x_23) ;  /* 0xfffffffd00b47547 */ /* 0x000fec000b83ffff */
.L_x_0:
[----:B------:R-:W5:Y:S01]  /*0a50*/  LDCU UR8, c[0x0][0x390] ;  /* 0x00007200ff0877ac */ /* 0x000f620008000800 */
[----:B-1----:R-:W-:Y:S01]  /*0a60*/  MOV R2, RZ ;  /* 0x000000ff00027202 */ /* 0x002fe20000000f00 */
[----:B-----5:R-:W-:Y:S01]  /*0a70*/  UISETP.GE.AND UP0, UPT, UR8, 0x1, UPT ;  /* 0x000000010800788c */ /* 0x020fe2000bf06270 */
[----:B------:R-:W-:Y:S08]  /*0a80*/  BAR.SYNC.DEFER_BLOCKING 0x0 ;  /* 0x0000000000007b1d */ /* 0x000ff00000010000 */
[----:B------:R-:W-:Y:S05]  /*0a90*/  BRA.U !UP0, `(.L_x_24) ;  /* 0x0000000508647547 */ /* 0x000fea000b800000 */
[----:B------:R-:W-:Y:S01]  /*0aa0*/  UISETP.GE.U32.AND UP0, UPT, UR8, 0x8, UPT ;  /* 0x000000080800788c */ /* 0x000fe2000bf06070 */
[----:B------:R-:W-:Y:S01]  /*0ab0*/  HFMA2 R2, -RZ, RZ, 0, 0 ;  /* 0x00000000ff027431 */ /* 0x000fe200000001ff */
[----:B------:R-:W-:Y:S01]  /*0ac0*/  ULOP3.LUT UR6, UR8, 0x7, URZ, 0xc0, !UPT ;  /* 0x0000000708067892 */ /* 0x000fe2000f8ec0ff */
[----:B------:R-:W-:-:S03]  /*0ad0*/  UMOV UR4, URZ ;  /* 0x000000ff00047c82 */ /* 0x000fc60008000000 */
[----:B------:R-:W-:-:S03]  /*0ae0*/  UISETP.NE.AND UP1, UPT, UR6, URZ, UPT ;  /* 0x000000ff0600728c */ /* 0x000fc6000bf25270 */
[----:B------:R-:W-:Y:S08]  /*0af0*/  BRA.U !UP0, `(.L_x_25) ;  /* 0x0000000108887547 */ /* 0x000ff0000b800000 */
[----:B------:R-:W1:Y:S01]  /*0b00*/  S2UR UR5, SR_CgaCtaId ;  /* 0x00000000000579c3 */ /* 0x000e620000008800 */
[----:B------:R-:W-:Y:S01]  /*0b10*/  UMOV UR4, 0x400 ;  /* 0x0000040000047882 */ /* 0x000fe20000000000 */
[----:B------:R-:W-:Y:S01]  /*0b20*/  IMAD.MOV.U32 R2, RZ, RZ, RZ ;  /* 0x000000ffff027224 */ /* 0x000fe200078e00ff */
[----:B-1----:R-:W-:Y:S02]  /*0b30*/  ULEA UR5, UR5, UR4, 0x18 ;  /* 0x0000000405057291 */ /* 0x002fe4000f8ec0ff */
[----:B------:R-:W-:-:S04]  /*0b40*/  ULOP3.LUT UR4, UR8, 0x7ffffff8, URZ, 0xc0, !UPT ;  /* 0x7ffffff808047892 */ /* 0x000fc8000f8ec0ff */
[----:B------:R-:W-:Y:S01]  /*0b50*/  LEA R3, R6, UR5, 0x2 ;  /* 0x0000000506037c11 */ /* 0x000fe2000f8e10ff */
[----:B------:R-:W-:Y:S01]  /*0b60*/  UIADD3 UR7, UPT, UPT, -UR4, URZ, URZ ;  /* 0x000000ff04077290 */ /* 0x000fe2000fffe1ff */
[----:B------:R-:W-:Y:S02]  /*0b70*/  UMOV UR5, 0x10 ;  /* 0x0000001000057882 */ /* 0x000fe40000000000 */
[----:B------:R-:W-:-:S09]  /*0b80*/  IADD3 R3, PT, PT, R3, 0x10, RZ ;  /* 0x0000001003037810 */ /* 0x000fd20007ffe0ff */
.L_x_26:
[----:B0--3--:R-:W0:Y:S01]  /*0b90*/  LDS R5, [R3+-0x10] ;  /* 0xfffff00003057984 */ /* 0x009e220000000800 */
[----:B------:R-:W0:Y:S03]  /*0ba0*/  LDCU.64 UR12, c[0x3][UR5+-0x10] ;  /* 0x00fffe00050c77ac */ /* 0x000e260008000a00 */
[----:B--2-4-:R-:W1:Y:S01]  /*0bb0*/  LDS R4, [R3+-0xc] ;  /* 0xfffff40003047984 */ /* 0x014e620000000800 */
[----:B------:R-:W2:Y:S03]  /*0bc0*/  LDCU.64 UR14, c[0x3][UR5+-0x8] ;  /* 0x00ffff00050e77ac */ /* 0x000ea60008000a00 */
[----:B------:R-:W2:Y:S01]  /*0bd0*/  LDS R7, [R3+-0x8] ;  /* 0xfffff80003077984 */ /* 0x000ea20000000800 */
[----:B------:R-:W3:Y:S03]  /*0be0*/  LDCU.64 UR16, c[0x3][UR5] ;  /* 0x00c00000051077ac */ /* 0x000ee60008000a00 */
[----:B------:R-:W4:Y:S01]  /*0bf0*/  LDS R9, [R3+-0x4] ;  /* 0xfffffc0003097984 */ /* 0x000f220000000800 */
[----:B------:R-:W-:-:S03]  /*0c00*/  UIADD3 UR7, UPT, UPT, UR7, 0x8, URZ ;  /* 0x0000000807077890 */ /* 0x000fc6000fffe0ff */
[----:B------:R-:W3:Y:S01]  /*0c10*/  LDS R11, [R3] ;  /* 0x00000000030b7984 */ /* 0x000ee20000000800 */
[----:B------:R-:W-:-:S03]  /*0c20*/  UISETP.NE.AND UP0, UPT, UR7, URZ, UPT ;  /* 0x000000ff0700728c */ /* 0x000fc6000bf05270 */
[----:B------:R-:W5:Y:S04]  /*0c30*/  LDS R13, [R3+0x4] ;  /* 0x00000400030d7984 */ /* 0x000f680000000800 */
[----:B------:R-:W5:Y:S04]  /*0c40*/  LDS R15, [R3+0x8] ;  /* 0x00000800030f7984 */ /* 0x000f680000000800 */
[----:B------:R0:W5:Y:S02]  /*0c50*/  LDS R17, [R3+0xc] ;  /* 0x00000c0003117984 */ /* 0x0001640000000800 */
[----:B0-----:R-:W-:Y:S01]  /*0c60*/  IADD3 R3, PT, PT, R3, 0x20, RZ ;  /* 0x0000002003037810 */ /* 0x001fe20007ffe0ff */
[----:B------:R-:W-:-:S04]  /*0c70*/  FFMA R5, R5, UR12, R2 ;  /* 0x0000000c05057c23 */ /* 0x000fc80008000002 */
[----:B-1----:R-:W-:Y:S01]  /*0c80*/  FFMA R4, R4, UR13, R5 ;  /* 0x0000000d04047c23 */ /* 0x002fe20008000005 */
[----:B------:R-:W0:Y:S03]  /*0c90*/  LDCU.64 UR12, c[0x3][UR5+0x8] ;  /* 0x00c00100050c77ac */ /* 0x000e260008000a00 */
[----:B--2---:R-:W-:Y:S01]  /*0ca0*/  FFMA R4, R7, UR14, R4 ;  /* 0x0000000e07047c23 */ /* 0x004fe20008000004 */
[----:B------:R-:W-:-:S03]  /*0cb0*/  UIADD3 UR5, UPT, UPT, UR5, 0x20, URZ ;  /* 0x0000002005057890 */ /* 0x000fc6000fffe0ff */
[----:B----4-:R-:W-:-:S04]  /*0cc0*/  FFMA R4, R9, UR15, R4 ;  /* 0x0000000f09047c23 */ /* 0x010fc80008000004 */
[----:B---3--:R-:W-:-:S04]  /*0cd0*/  FFMA R4, R11, UR16, R4 ;  /* 0x000000100b047c23 */ /* 0x008fc80008000004 */
[----:B-----5:R-:W-:-:S04]  /*0ce0*/  FFMA R4, R13, UR17, R4 ;  /* 0x000000110d047c23 */ /* 0x020fc80008000004 */
[----:B0-----:R-:W-:-:S04]  /*0cf0*/  FFMA R4, R15, UR12, R4 ;  /* 0x0000000c0f047c23 */ /* 0x001fc80008000004 */
[----:B------:R-:W-:Y:S01]  /*0d00*/  FFMA R2, R17, UR13, R4 ;  /* 0x0000000d11027c23 */ /* 0x000fe20008000004 */
[----:B------:R-:W-:Y:S06]  /*0d10*/  BRA.U UP0, `(.L_x_26) ;  /* 0xfffffffd009c7547 */ /* 0x000fec000b83ffff */
.L_x_25:
[----:B------:R-:W-:Y:S05]  /*0d20*/  BRA.U !UP1, `(.L_x_24) ;  /* 0x0000000109c07547 */ /* 0x000fea000b800000 */
[----:B------:R-:W-:Y:S02]  /*0d30*/  UISETP.GE.U32.AND UP0, UPT, UR6, 0x4, UPT ;  /* 0x000000040600788c */ /* 0x000fe4000bf06070 */
[----:B------:R-:W-:-:S04]  /*0d40*/  ULOP3.LUT UR9, UR8, 0x3, URZ, 0xc0, !UPT ;  /* 0x0000000308097892 */ /* 0x000fc8000f8ec0ff */
[----:B------:R-:W-:-:S03]  /*0d50*/  UISETP.NE.AND UP1, UPT, UR9, URZ, UPT ;  /* 0x000000ff0900728c */ /* 0x000fc6000bf25270 */
[----:B------:R-:W-:Y:S08]  /*0d60*/  BRA.U !UP0, `(.L_x_27) ;  /* 0x0000000108447547 */ /* 0x000ff0000b800000 */
[----:B------:R-:W1:Y:S01]  /*0d70*/  S2UR UR6, SR_CgaCtaId ;  /* 0x00000000000679c3 */ /* 0x000e620000008800 */
[----:B------:R-:W-:Y:S01]  /*0d80*/  UMOV UR5, 0x400 ;  /* 0x0000040000057882 */ /* 0x000fe20000000000 */
[----:B------:R-:W-:Y:S01]  /*0d90*/  VIADD R3, R6, UR4 ;  /* 0x0000000406037c36 */ /* 0x000fe20008000000 */
[----:B-1----:R-:W-:-:S06]  /*0da0*/  ULEA UR5, UR6, UR5, 0x18 ;  /* 0x0000000506057291 */ /* 0x002fcc000f8ec0ff */
[----:B------:R-:W-:Y:S01]  /*0db0*/  LEA R3, R3, UR5, 0x2 ;  /* 0x0000000503037c11 */ /* 0x000fe2000f8e10ff */
[----:B------:R-:W-:Y:S02]  /*0dc0*/  USHF.L.U32 UR5, UR4, 0x2, URZ ;  /* 0x0000000204057899 */ /* 0x000fe400080006ff */
[----:B------:R-:W-:Y:S02]  /*0dd0*/  UIADD3 UR4, UPT, UPT, UR4, 0x4, URZ ;  /* 0x0000000404047890 */ /* 0x000fe4000fffe0ff */
[----:B0--3--:R-:W0:Y:S04]  /*0de0*/  LDS R5, [R3] ;  /* 0x0000000003057984 */ /* 0x009e280000000800 */
[----:B--2-4-:R-:W1:Y:S04]  /*0df0*/  LDS R4, [R3+0x4] ;  /* 0x0000040003047984 */ /* 0x014e680000000800 */
[----:B------:R-:W2:Y:S01]  /*0e00*/  LDS R7, [R3+0x8] ;  /* 0x0000080003077984 */ /* 0x000ea20000000800 */
[----:B------:R-:W0:Y:S03]  /*0e10*/  LDCU.64 UR12, c[0x3][UR5] ;  /* 0x00c00000050c77ac */ /* 0x000e260008000a00 */
[----:B------:R-:W3:Y:S01]  /*0e20*/  LDS R9, [R3+0xc] ;  /* 0x00000c0003097984 */ /* 0x000ee20000000800 */
[----:B------:R-:W2:Y:S01]  /*0e30*/  LDCU.64 UR6, c[0x3][UR5+0x8] ;  /* 0x00c00100050677ac */ /* 0x000ea20008000a00 */
[----:B0-----:R-:W-:-:S04]  /*0e40*/  FFMA R5, R5, UR12, R2 ;  /* 0x0000000c05057c23 */ /* 0x001fc80008000002 */
[----:B-1----:R-:W-:-:S04]  /*0e50*/  FFMA R4, R4, UR13, R5 ;  /* 0x0000000d04047c23 */ /* 0x002fc80008000005 */
[----:B--2---:R-:W-:-:S04]  /*0e60*/  FFMA R4, R7, UR6, R4 ;  /* 0x0000000607047c23 */ /* 0x004fc80008000004 */
[----:B---3--:R-:W-:-:S07]  /*0e70*/  FFMA R2, R9, UR7, R4 ;  /* 0x0000000709027c23 */ /* 0x008fce0008000004 */
.L_x_27:
[----:B------:R-:W-:Y:S05]  /*0e80*/  BRA.U !UP1, `(.L_x_24) ;  /* 0x0000000109687547 */ /* 0x000fea000b800000 */
[----:B------:R-:W-:Y:S02]  /*0e90*/  UISETP.NE.AND UP0, UPT, UR9, 0x1, UPT ;  /* 0x000000010900788c */ /* 0x000fe4000bf05270 */
[----:B------:R-:W-:-:S04]  /*0ea0*/  ULOP3.LUT UR5, UR8, 0x1, URZ, 0xc0, !UPT ;  /* 0x0000000108057892 */ /* 0x000fc8000f8ec0ff */
[----:B------:R-:W-:-:S03]  /*0eb0*/  UISETP.NE.U32.AND UP1, UPT, UR5, 0x1, UPT ;  /* 0x000000010500788c */ /* 0x000fc6000bf25070 */
[----:B------:R-:W-:Y:S08]  /*0ec0*/  BRA.U !UP0, `(.L_x_28) ;  /* 0x0000000108307547 */ /* 0x000ff0000b800000 */
[----:B------:R-:W1:Y:S01]  /*0ed0*/  S2UR UR6, SR_CgaCtaId ;  /* 0x00000000000679c3 */ /* 0x000e620000008800 */
[----:B------:R-:W-:Y:S01]  /*0ee0*/  UMOV UR5, 0x400 ;  /* 0x0000040000057882 */ /* 0x000fe20000000000 */
[----:B------:R-:W-:Y:S01]  /*0ef0*/  IADD3 R3, PT, PT, R6, UR4, RZ ;  /* 0x0000000406037c10 */ /* 0x000fe2000fffe0ff */
[----:B-1----:R-:W-:-:S06]  /*0f00*/  ULEA UR5, UR6, UR5, 0x18 ;  /* 0x0000000506057291 */ /* 0x002fcc000f8ec0ff */
[----:B------:R-:W-:Y:S01]  /*0f10*/  LEA R3, R3, UR5, 0x2 ;  /* 0x0000000503037c11 */ /* 0x000fe2000f8e10ff */
[----:B------:R-:W-:Y:S02]  /*0f20*/  USHF.L.U32 UR5, UR4, 0x2, URZ ;  /* 0x0000000204057899 */ /* 0x000fe400080006ff */
[----:B------:R-:W-:Y:S02]  /*0f30*/  UIADD3 UR4, UPT, UPT, UR4, 0x2, URZ ;  /* 0x0000000204047890 */ /* 0x000fe4000fffe0ff */
[----:B0--3--:R-:W0:Y:S04]  /*0f40*/  LDS R5, [R3] ;  /* 0x0000000003057984 */ /* 0x009e280000000800 */
[----:B------:R-:W1:Y:S04]  /*0f50*/  LDS R7, [R3+0x4] ;  /* 0x0000040003077984 */ /* 0x000e680000000800 */
[----:B------:R-:W0:Y:S02]  /*0f60*/  LDCU.64 UR6, c[0x3][UR5] ;  /* 0x00c00000050677ac */ /* 0x000e240008000a00 */
[----:B0-----:R-:W-:-:S04]  /*0f70*/  FFMA R2, R5, UR6, R2 ;  /* 0x0000000605027c23 */ /* 0x001fc80008000002 */
[----:B-1----:R-:W-:-:S07]  /*0f80*/  FFMA R2, R7, UR7, R2 ;  /* 0x0000000707027c23 */ /* 0x002fce0008000002 */
.L_x_28:
[----:B------:R-:W-:Y:S05]  /*0f90*/  BRA.U UP1, `(.L_x_24) ;  /* 0x0000000101247547 */ /* 0x000fea000b800000 */
[----:B------:R-:W1:Y:S01]  /*0fa0*/  S2UR UR6, SR_CgaCtaId ;  /* 0x00000000000679c3 */ /* 0x000e620000008800 */
[----:B------:R-:W-:Y:S01]  /*0fb0*/  UMOV UR5, 0x400 ;  /* 0x0000040000057882 */ /* 0x000fe20000000000 */
[----:B------:R-:W-:Y:S01]  /*0fc0*/  IADD3 R6, PT, PT, R6, UR4, RZ ;  /* 0x0000000406067c10 */ /* 0x000fe2000fffe0ff */
[----:B------:R-:W-:-:S12]  /*0fd0*/  USHF.L.U32 UR4, UR4, 0x2, URZ ;  /* 0x0000000204047899 */ /* 0x000fd800080006ff */
[----:B------:R-:W5:Y:S01]  /*0fe0*/  LDCU UR4, c[0x3][UR4] ;  /* 0x00c00000040477ac */ /* 0x000f620008000800 */
[----:B-1----:R-:W-:-:S06]  /*0ff0*/  ULEA UR5, UR6, UR5, 0x18 ;  /* 0x0000000506057291 */ /* 0x002fcc000f8ec0ff */
[----:B------:R-:W-:-:S05]  /*1000*/  LEA R6, R6, UR5, 0x2 ;  /* 0x0000000506067c11 */ /* 0x000fca000f8e10ff */
[----:B------:R-:W5:Y:S02]  /*1010*/  LDS R3, [R6] ;  /* 0x0000000006037984 */ /* 0x000f640000000800 */
[----:B-----5:R-:W-:-:S07]  /*1020*/  FFMA R2, R3, UR4, R2 ;  /* 0x0000000403027c23 */ /* 0x020fce0008000002 */
.L_x_24:
[----:B0-234-:R-:W0:Y:S02]  /*1030*/  LDC.64 R4, c[0x0][0x388] ;  /* 0x0000e200ff047b82 */ /* 0x01de240000000a00 */
[----:B0-----:R-:W-:-:S05]  /*1040*/  IMAD.WIDE R4, R0, 0x4, R4 ;  /* 0x0000000400047825 */ /* 0x001fca00078e0204 */
[----:B------:R-:W-:Y:S01]  /*1050*/  STG.E desc[UR10][R4.64], R2 ;  /* 0x0000000204007986 */ /* 0x000fe2000c10190a */
[----:B------:R-:W-:Y:S05]  /*1060*/  EXIT ;  /* 0x000000000000794d */ /* 0x000fea0003800000 */
.L_x_29:
[----:B------:R-:W-:-:S00]  /*1070*/  BRA `(.L_x_29) ;  /* 0xfffffffc00fc7947 */ /* 0x000fc0000383ffff */
[----:B------:R-:W-:-:S00]  /*1080*/  NOP ;  /* 0x0000000000007918 */ /* 0x000fc00000000000 */
[----:B------:R-:W-:-:S00]  /*1090*/  NOP ;  /* 0x0000000000007918 */ /* 0x000fc00000000000 */
[----:B------:R-:W-:-:S00]  /*10a0*/  NOP ;  /* 0x0000000000007918 */ /* 0x000fc00000000000 */
[----:B------:R-:W-:-:S00]  /*10b0*/  NOP ;  /* 0x0000000000007918 */ /* 0x000fc00000000000 */
[----:B------:R-:W-:-:S00]  /*10c0*/  NOP ;  /* 0x0000000000007918 */ /* 0x000fc00000000000 */
[----:B------:R-:W-:-:S00]  /*10d0*/  NOP ;  /* 0x0000000000007918 */ /* 0x000fc00000000000 */
[----:B------:R-:W-:-:S00]  /*10e0*/  NOP ;  /* 0x0000000000007918 */ /* 0x000fc00000000000 */
[----:B------:R-:W-:-:S00]  /*10f0*/  NOP ;  /* 0x0000000000007918 */ /* 0x000fc00000000000 */
.L_x_30:


//--------------------- .nv.shared._Z14convolution_1dPfS_ii --------------------------
	.section	.nv.shared._Z14convolution_1dPfS_ii,"aw",@nobits
	.sectionflags	@""
	.align	4
.nv.shared._Z14convolution_1dPfS_ii:
	.zero		1052


//--------------------- .nv.shared.reserved.0     --------------------------
	.section	.nv.shared.reserved.0,"aw",@nobits
	.weak		__nv_reservedSMEM_offset_0_alias
	.size		__nv_reservedSMEM_offset_0_alias, 0, 64
	.other		__nv_reservedSMEM_offset_0_alias,@"STO_CUDA_RESERVED_SHARED STV_DEFAULT"
__nv_reservedSMEM_offset_0_alias:
	.zero		0
	.zero		64


//--------------------- .nv.constant0._Z14convolution_1dPfS_ii --------------------------
	.section	.nv.constant0._Z14convolution_1dPfS_ii,"a",@progbits
	.sectionflags	@""
	.align	4
.nv.constant0._Z14convolution_1dPfS_ii:
	.zero		920


//--------------------- SYMBOLS --------------------------

	.type		.nv.reservedSmem.offset0,@object
	.size		.nv.reservedSmem.offset0,0x4
	.type		.nv.reservedSmem.cap,@object
	.size		.nv.reservedSmem.cap,0x4
